	.headerflags	@"EF_CUDA_TEXMODE_UNIFIED EF_CUDA_64BIT_ADDRESS EF_CUDA_ACCELERATORS EF_CUDA_SM90 EF_CUDA_VIRTUAL_SM(EF_CUDA_SM90)"
	.elftype	@"ET_EXEC"


//--------------------- .nv.info                  --------------------------
	.section	.nv.info,"",@"SHT_CUDA_INFO"
	.align	4


	//----- nvinfo : EIATTR_REGCOUNT
	.align		4
        /*0000*/ 	.byte	0x04, 0x2f
        /*0002*/ 	.short	(.L_3 - .L_2)
	.align		4
.L_2:
        /*0004*/ 	.word	index@(triton_poi_fused__native_batch_norm_legit_no_training_convolution_elu_0)
        /*0008*/ 	.word	0x00000016


	//----- nvinfo : EIATTR_MIN_STACK_SIZE
	.align		4
.L_3:
        /*000c*/ 	.byte	0x04, 0x12
        /*000e*/ 	.short	(.L_5 - .L_4)
	.align		4
.L_4:
        /*0010*/ 	.word	index@(triton_poi_fused__native_batch_norm_legit_no_training_convolution_elu_0)
        /*0014*/ 	.word	0x00000000


	//----- nvinfo : EIATTR_FRAME_SIZE
	.align		4
.L_5:
        /*0018*/ 	.byte	0x04, 0x11
        /*001a*/ 	.short	(.L_7 - .L_6)
	.align		4
.L_6:
        /*001c*/ 	.word	index@(triton_poi_fused__native_batch_norm_legit_no_training_convolution_elu_0)
        /*0020*/ 	.word	0x00000000


	//----- nvinfo : EIATTR_MIN_STACK_SIZE
	.align		4
.L_7:
        /*0024*/ 	.byte	0x04, 0x12
        /*0026*/ 	.short	(.L_9 - .L_8)
	.align		4
.L_8:
        /*0028*/ 	.word	index@(triton_poi_fused__native_batch_norm_legit_no_training_convolution_elu_0)
        /*002c*/ 	.word	0x00000000
.L_9:


//--------------------- .nv.info.triton_poi_fused__native_batch_norm_legit_no_training_convolution_elu_0 --------------------------
	.section	.nv.info.triton_poi_fused__native_batch_norm_legit_no_training_convolution_elu_0,"",@"SHT_CUDA_INFO"
	.sectionflags	@""
	.align	4


	//----- nvinfo : EIATTR_CUDA_API_VERSION
	.align		4
        /*0000*/ 	.byte	0x04, 0x37
        /*0002*/ 	.short	(.L_11 - .L_10)
.L_10:
        /*0004*/ 	.word	0x0000007c


	//----- nvinfo : EIATTR_KPARAM_INFO
	.align		4
.L_11:
        /*0008*/ 	.byte	0x04, 0x17
        /*000a*/ 	.short	(.L_13 - .L_12)
.L_12:
        /*000c*/ 	.word	0x00000000
        /*0010*/ 	.short	0x0007
        /*0012*/ 	.short	0x0038
        /*0014*/ 	.byte	0x00, 0xf0, 0x11, 0x00


	//----- nvinfo : EIATTR_KPARAM_INFO
	.align		4
.L_13:
        /*0018*/ 	.byte	0x04, 0x17
        /*001a*/ 	.short	(.L_15 - .L_14)
.L_14:
        /*001c*/ 	.word	0x00000000
        /*0020*/ 	.short	0x0006
        /*0022*/ 	.short	0x0030
        /*0024*/ 	.byte	0x00, 0xf4, 0x21, 0x00


	//----- nvinfo : EIATTR_KPARAM_INFO
	.align		4
.L_15:
        /*0028*/ 	.byte	0x04, 0x17
        /*002a*/ 	.short	(.L_17 - .L_16)
.L_16:
        /*002c*/ 	.word	0x00000000
        /*0030*/ 	.short	0x0005
        /*0032*/ 	.short	0x0028
        /*0034*/ 	.byte	0x00, 0xf4, 0x21, 0x00


	//----- nvinfo : EIATTR_KPARAM_INFO
	.align		4
.L_17:
        /*0038*/ 	.byte	0x04, 0x17
        /*003a*/ 	.short	(.L_19 - .L_18)
.L_18:
        /*003c*/ 	.word	0x00000000
        /*0040*/ 	.short	0x0004
        /*0042*/ 	.short	0x0020
        /*0044*/ 	.byte	0x00, 0xf4, 0x21, 0x00


	//----- nvinfo : EIATTR_KPARAM_INFO
	.align		4
.L_19:
        /*0048*/ 	.byte	0x04, 0x17
        /*004a*/ 	.short	(.L_21 - .L_20)
.L_20:
        /*004c*/ 	.word	0x00000000
        /*0050*/ 	.short	0x0003
        /*0052*/ 	.short	0x0018
        /*0054*/ 	.byte	0x00, 0xf4, 0x21, 0x00


	//----- nvinfo : EIATTR_KPARAM_INFO
	.align		4
.L_21:
        /*0058*/ 	.byte	0x04, 0x17
        /*005a*/ 	.short	(.L_23 - .L_22)
.L_22:
        /*005c*/ 	.word	0x00000000
        /*0060*/ 	.short	0x0002
        /*0062*/ 	.short	0x0010
        /*0064*/ 	.byte	0x00, 0xf4, 0x21, 0x00


	//----- nvinfo : EIATTR_KPARAM_INFO
	.align		4
.L_23:
        /*0068*/ 	.byte	0x04, 0x17
        /*006a*/ 	.short	(.L_25 - .L_24)
.L_24:
        /*006c*/ 	.word	0x00000000
        /*0070*/ 	.short	0x0001
        /*0072*/ 	.short	0x0008
        /*0074*/ 	.byte	0x00, 0xf4, 0x21, 0x00


	//----- nvinfo : EIATTR_KPARAM_INFO
	.align		4
.L_25:
        /*0078*/ 	.byte	0x04, 0x17
        /*007a*/ 	.short	(.L_27 - .L_26)
.L_26:
        /*007c*/ 	.word	0x00000000
        /*0080*/ 	.short	0x0000
        /*0082*/ 	.short	0x0000
        /*0084*/ 	.byte	0x00, 0xf4, 0x21, 0x00


	//----- nvinfo : EIATTR_SPARSE_MMA_MASK
	.align		4
.L_27:
        /*0088*/ 	.byte	0x03, 0x50
        /*008a*/ 	.short	0x0000


	//----- nvinfo : EIATTR_MAXREG_COUNT
	.align		4
        /*008c*/ 	.byte	0x03, 0x1b
        /*008e*/ 	.short	0x00ff


	//----- nvinfo : EIATTR_EXIT_INSTR_OFFSETS
	.align		4
        /*0090*/ 	.byte	0x04, 0x1c
        /*0092*/ 	.short	(.L_29 - .L_28)


	//   ....[0]....
.L_28:
        /*0094*/ 	.word	0x00000520


	//   ....[1]....
        /*0098*/ 	.word	0x00000540


	//----- nvinfo : EIATTR_REQNTID
	.align		4
.L_29:
        /*009c*/ 	.byte	0x04, 0x10
        /*009e*/ 	.short	(.L_31 - .L_30)
.L_30:
        /*00a0*/ 	.word	0x00000080
        /*00a4*/ 	.word	0x00000001
        /*00a8*/ 	.word	0x00000001


	//----- nvinfo : EIATTR_CBANK_PARAM_SIZE
	.align		4
.L_31:
        /*00ac*/ 	.byte	0x03, 0x19
        /*00ae*/ 	.short	0x003c


	//----- nvinfo : EIATTR_PARAM_CBANK
	.align		4
        /*00b0*/ 	.byte	0x04, 0x0a
        /*00b2*/ 	.short	(.L_33 - .L_32)
	.align		4
.L_32:
        /*00b4*/ 	.word	index@(.nv.constant0.triton_poi_fused__native_batch_norm_legit_no_training_convolution_elu_0)
        /*00b8*/ 	.short	0x0210
        /*00ba*/ 	.short	0x003c


	//----- nvinfo : EIATTR_SW_WAR
	.align		4
.L_33:
        /*00bc*/ 	.byte	0x04, 0x36
        /*00be*/ 	.short	(.L_35 - .L_34)
.L_34:
        /*00c0*/ 	.word	0x00000008
.L_35:


//--------------------- .nv.callgraph             --------------------------
	.section	.nv.callgraph,"",@"SHT_CUDA_CALLGRAPH"
	.align	4
	.sectionentsize	8
	.align		4
        /*0000*/ 	.word	0x00000000
	.align		4
        /*0004*/ 	.word	0xffffffff
	.align		4
        /*0008*/ 	.word	0x00000000
	.align		4
        /*000c*/ 	.word	0xfffffffe
	.align		4
        /*0010*/ 	.word	0x00000000
	.align		4
        /*0014*/ 	.word	0xfffffffd
	.align		4
        /*0018*/ 	.word	0x00000000
	.align		4
        /*001c*/ 	.word	0xfffffffc


//--------------------- .nv.constant4             --------------------------
	.section	.nv.constant4,"a",@progbits
	.align	8
	.align		8
.nv.constant4:
        /*0000*/ 	.dword	_$_str
	.align		8
        /*0008*/ 	.dword	_$_str_$_2


//--------------------- .text.triton_poi_fused__native_batch_norm_legit_no_training_convolution_elu_0 --------------------------
	.section	.text.triton_poi_fused__native_batch_norm_legit_no_training_convolution_elu_0,"ax",@progbits
	.align	128
        .global         triton_poi_fused__native_batch_norm_legit_no_training_convolution_elu_0
        .type           triton_poi_fused__native_batch_norm_legit_no_training_convolution_elu_0,@function
        .size           triton_poi_fused__native_batch_norm_legit_no_training_convolution_elu_0,(.L_x_1 - triton_poi_fused__native_batch_norm_legit_no_training_convolution_elu_0)
        .other          triton_poi_fused__native_batch_norm_legit_no_training_convolution_elu_0,@"STO_CUDA_ENTRY STV_DEFAULT"
triton_poi_fused__native_batch_norm_legit_no_training_convolution_elu_0:
.text.triton_poi_fused__native_batch_norm_legit_no_training_convolution_elu_0:
[----:B------:R-:W0:Y:S01]  /*0000*/  LDC R1, c[0x0][0x28] ;  /* 0x00000a00ff017b82 */ /* 0x000e220000000800 */
[----:B------:R-:W1:Y:S07]  /*0010*/  S2R R0, SR_TID.X ;  /* 0x0000000000007919 */ /* 0x000e6e0000002100 */
[----:B------:R-:W2:Y:S01]  /*0020*/  LDC.64 R12, c[0x0][0x230] ;  /* 0x00008c00ff0c7b82 */ /* 0x000ea20000000a00 */
[----:B------:R-:W-:Y:S01]  /*0030*/  CS2R R4, SRZ ;  /* 0x0000000000047805 */ /* 0x000fe2000001ff00 */
[----:B------:R-:W-:Y:S01]  /*0040*/  ULDC.64 UR4, c[0x0][0x208] ;  /* 0x0000820000047ab9 */ /* 0x000fe20000000a00 */
[----:B------:R-:W3:Y:S05]  /*0050*/  S2R R3, SR_CTAID.X ;  /* 0x0000000000037919 */ /* 0x000eea0000002500 */
[----:B------:R-:W4:Y:S08]  /*0060*/  LDC.64 R10, c[0x0][0x220] ;  /* 0x00008800ff0a7b82 */ /* 0x000f300000000a00 */
[----:B------:R-:W5:Y:S08]  /*0070*/  LDC.64 R14, c[0x0][0x228] ;  /* 0x00008a00ff0e7b82 */ /* 0x000f700000000a00 */
[----:B------:R-:W5:Y:S01]  /*0080*/  LDC.64 R16, c[0x0][0x238] ;  /* 0x00008e00ff107b82 */ /* 0x000f620000000a00 */
[----:B-1----:R-:W-:-:S07]  /*0090*/  LOP3.LUT R0, R0, 0x7f, RZ, 0xc0, !PT ;  /* 0x0000007f00007812 */ /* 0x002fce00078ec0ff */
[----:B------:R-:W1:Y:S01]  /*00a0*/  LDC.64 R6, c[0x0][0x240] ;  /* 0x00009000ff067b82 */ /* 0x000e620000000a00 */
[----:B---3--:R-:W-:Y:S02]  /*00b0*/  SHF.R.S32.HI R2, RZ, 0x18, R3 ;  /* 0x00000018ff027819 */ /* 0x008fe40000011403 */
[----:B------:R-:W-:Y:S02]  /*00c0*/  LEA R0, R3, R0, 0x7 ;  /* 0x0000000003007211 */ /* 0x000fe400078e38ff */
[----:B------:R-:W-:Y:S02]  /*00d0*/  SGXT R3, R2, 0x1 ;  /* 0x000000010203781a */ /* 0x000fe40000000200 */
[----:B------:R-:W-:Y:S02]  /*00e0*/  ISETP.GE.AND P0, PT, R0, 0x100, PT ;  /* 0x000001000000780c */ /* 0x000fe40003f06270 */
[----:B------:R-:W-:-:S04]  /*00f0*/  LEA.HI R3, R3, R0, RZ, 0x4 ;  /* 0x0000000003037211 */ /* 0x000fc800078f20ff */
[----:B------:R-:W-:-:S04]  /*0100*/  SHF.R.S32.HI R3, RZ, 0x4, R3 ;  /* 0x00000004ff037819 */ /* 0x000fc80000011403 */
[----:B------:R-:W-:-:S04]  /*0110*/  LEA.HI R2, R3, R3, RZ, 0x2 ;  /* 0x0000000303027211 */ /* 0x000fc800078f10ff */
[----:B------:R-:W-:-:S04]  /*0120*/  LOP3.LUT R2, R2, 0xfffffffc, RZ, 0xc0, !PT ;  /* 0xfffffffc02027812 */ /* 0x000fc800078ec0ff */
[----:B------:R-:W-:Y:S02]  /*0130*/  IADD3 R19, R3, -R2, RZ ;  /* 0x8000000203137210 */ /* 0x000fe40007ffe0ff */
[----:B------:R-:W3:Y:S03]  /*0140*/  LDC.64 R2, c[0x0][0x210] ;  /* 0x00008400ff027b82 */ /* 0x000ee60000000a00 */
[----:B--2---:R-:W-:-:S05]  /*0150*/  IMAD.WIDE R12, R19, 0x4, R12 ;  /* 0x00000004130c7825 */ /* 0x004fca00078e020c */
[----:B------:R5:W2:Y:S01]  /*0160*/  @!P0 LDG.E.EL R4, desc[UR4][R12.64] ;  /* 0x000000040c048981 */ /* 0x000aa2000c2e1900 */
[----:B------:R-:W-:Y:S01]  /*0170*/  CS2R R8, SRZ ;  /* 0x0000000000087805 */ /* 0x000fe2000001ff00 */
[----:B----4-:R-:W-:-:S05]  /*0180*/  IMAD.WIDE R10, R19, 0x4, R10 ;  /* 0x00000004130a7825 */ /* 0x010fca00078e020a */
[----:B------:R4:W2:Y:S01]  /*0190*/  @!P0 LDG.E.EL R5, desc[UR4][R10.64] ;  /* 0x000000040a058981 */ /* 0x0008a2000c2e1900 */
[----:B-----5:R-:W-:-:S04]  /*01a0*/  IMAD.WIDE R12, R19, 0x4, R14 ;  /* 0x00000004130c7825 */ /* 0x020fc800078e020e */
[----:B---3--:R-:W-:Y:S01]  /*01b0*/  IMAD.WIDE R2, R0, 0x4, R2 ;  /* 0x0000000400027825 */ /* 0x008fe200078e0202 */
[----:B------:R-:W3:Y:S04]  /*01c0*/  @!P0 LDG.E.EL R9, desc[UR4][R12.64] ;  /* 0x000000040c098981 */ /* 0x000ee8000c2e1900 */
[----:B------:R-:W5:Y:S01]  /*01d0*/  @!P0 LDG.E R8, desc[UR4][R2.64] ;  /* 0x0000000402088981 */ /* 0x000f62000c1e1900 */
[----:B0-----:R-:W-:Y:S01]  /*01e0*/  IMAD.WIDE R14, R19, 0x4, R16 ;  /* 0x00000004130e7825 */ /* 0x001fe200078e0210 */
[----:B------:R-:W-:-:S03]  /*01f0*/  CS2R R16, SRZ ;  /* 0x0000000000107805 */ /* 0x000fc6000001ff00 */
[----:B-1----:R-:W-:-:S03]  /*0200*/  IMAD.WIDE R6, R19, 0x4, R6 ;  /* 0x0000000413067825 */ /* 0x002fc600078e0206 */
[----:B------:R-:W3:Y:S04]  /*0210*/  @!P0 LDG.E.EL R16, desc[UR4][R14.64] ;  /* 0x000000040e108981 */ /* 0x000ee8000c2e1900 */
[----:B------:R0:W3:Y:S01]  /*0220*/  @!P0 LDG.E.EL R17, desc[UR4][R6.64] ;  /* 0x0000000406118981 */ /* 0x0000e2000c2e1900 */
[----:B----4-:R-:W-:Y:S01]  /*0230*/  HFMA2.MMA R11, -RZ, RZ, 1.625, 0 ;  /* 0x3e800000ff0b7435 */ /* 0x010fe200000001ff */
[----:B--2---:R-:W-:-:S04]  /*0240*/  FADD R4, R4, 9.9999997473787516356e-06 ;  /* 0x3727c5ac04047421 */ /* 0x004fc80000000000 */
[----:B------:R-:W1:Y:S02]  /*0250*/  MUFU.SQRT R18, R4 ;  /* 0x0000000400127308 */ /* 0x000e640000002000 */
[C---:B-1----:R-:W-:Y:S02]  /*0260*/  FSETP.GT.AND P1, PT, R18.reuse, 8.50705917302346158658e+37, PT ;  /* 0x7e8000001200780b */ /* 0x042fe40003f24000 */
[----:B------:R-:W-:-:S11]  /*0270*/  FSETP.GEU.AND P2, PT, R18, 1.175494350822287508e-38, PT ;  /* 0x008000001200780b */ /* 0x000fd60003f4e000 */
[----:B------:R-:W-:-:S04]  /*0280*/  @P1 FMUL R18, R18, 0.25 ;  /* 0x3e80000012121820 */ /* 0x000fc80000400000 */
[----:B------:R-:W-:-:S06]  /*0290*/  @!P2 FMUL R18, R18, 16777216 ;  /* 0x4b8000001212a820 */ /* 0x000fcc0000400000 */
[----:B------:R-:W0:Y:S01]  /*02a0*/  MUFU.RCP R18, R18 ;  /* 0x0000001200127308 */ /* 0x000e220000001000 */
[----:B------:R-:W-:Y:S01]  /*02b0*/  FSEL R11, R11, 1, P1 ;  /* 0x3f8000000b0b7808 */ /* 0x000fe20000800000 */
[----:B-----5:R-:W-:-:S04]  /*02c0*/  FADD R5, R5, R8 ;  /* 0x0000000805057221 */ /* 0x020fc80000000000 */
[----:B------:R-:W-:Y:S01]  /*02d0*/  @!P2 FMUL R11, R11, 16777216 ;  /* 0x4b8000000b0ba820 */ /* 0x000fe20000400000 */
[----:B---3--:R-:W-:-:S03]  /*02e0*/  FADD R9, R5, -R9 ;  /* 0x8000000905097221 */ /* 0x008fc60000000000 */
[----:B0-----:R-:W-:-:S04]  /*02f0*/  FMUL R6, R18, R11 ;  /* 0x0000000b12067220 */ /* 0x001fc80000400000 */
[----:B------:R-:W-:-:S04]  /*0300*/  FMUL R6, R9, R6 ;  /* 0x0000000609067220 */ /* 0x000fc80000400000 */
[----:B------:R-:W-:-:S04]  /*0310*/  FFMA R16, R6, R16, R17 ;  /* 0x0000001006107223 */ /* 0x000fc80000000011 */
[----:B------:R-:W-:-:S06]  /*0320*/  FMUL R4, R16, 1.4426950216293334961 ;  /* 0x3fb8aa3b10047820 */ /* 0x000fcc0000400000 */
[----:B------:R-:W0:Y:S01]  /*0330*/  FRND R4, R4 ;  /* 0x0000000400047307 */ /* 0x000e220000201000 */
[----:B------:R-:W-:-:S05]  /*0340*/  FADD.FTZ R6, |R16|, -RZ ;  /* 0x800000ff10067221 */ /* 0x000fca0000010200 */
[----:B------:R-:W-:-:S04]  /*0350*/  FSETP.GEU.AND P1, PT, R6, 0.40999999642372131348, PT ;  /* 0x3ed1eb850600780b */ /* 0x000fc80003f2e000 */
[----:B0-----:R-:W-:Y:S02]  /*0360*/  FSEL R7, R4, RZ, P1 ;  /* 0x000000ff04077208 */ /* 0x001fe40000800000 */
[----:B------:R-:W-:-:S03]  /*0370*/  MOV R9, 0x3ab5ebe6 ;  /* 0x3ab5ebe600097802 */ /* 0x000fc60000000f00 */
[C---:B------:R-:W-:Y:S01]  /*0380*/  FFMA.FTZ R6, -R7.reuse, 0.693145751953125, R16 ;  /* 0x3f31720007067823 */ /* 0x040fe20000010110 */
[----:B------:R-:W-:-:S03]  /*0390*/  FSETP.NEU.AND P2, PT, R7, 128, PT ;  /* 0x430000000700780b */ /* 0x000fc60003f4d000 */
[C---:B------:R-:W-:Y:S01]  /*03a0*/  FFMA.FTZ R6, -R7.reuse, 1.428606765330187045e-06, R6 ;  /* 0x35bfbe8e07067823 */ /* 0x040fe20000010106 */
[----:B------:R-:W-:-:S03]  /*03b0*/  FSEL R8, R7, 127, P2 ;  /* 0x42fe000007087808 */ /* 0x000fc60001000000 */
[C---:B------:R-:W-:Y:S02]  /*03c0*/  FFMA.FTZ R7, R6.reuse, R9, 0.0083824126049876213074 ;  /* 0x3c09566306077423 */ /* 0x040fe40000010009 */
[----:B------:R-:W0:Y:S02]  /*03d0*/  MUFU.EX2 R9, R8 ;  /* 0x0000000800097308 */ /* 0x000e240000000800 */
[----:B------:R-:W-:-:S04]  /*03e0*/  FFMA.FTZ R7, R6, R7, 0.041667830199003219604 ;  /* 0x3d2aabe306077423 */ /* 0x000fc80000010007 */
[----:B------:R-:W-:-:S04]  /*03f0*/  FFMA.FTZ R7, R6, R7, 0.16666397452354431152 ;  /* 0x3e2aa9f606077423 */ /* 0x000fc80000010007 */
[----:B------:R-:W-:-:S04]  /*0400*/  FFMA.FTZ R7, R6, R7, 0.49999994039535522461 ;  /* 0x3efffffe06077423 */ /* 0x000fc80000010007 */
[----:B------:R-:W-:Y:S01]  /*0410*/  FMUL R7, R6, R7 ;  /* 0x0000000706077220 */ /* 0x000fe20000400000 */
[----:B0-----:R-:W-:-:S03]  /*0420*/  FADD R10, R9, -1 ;  /* 0xbf800000090a7421 */ /* 0x001fc60000000000 */
[----:B------:R-:W-:Y:S02]  /*0430*/  FFMA.FTZ R4, R6, R7, R6 ;  /* 0x0000000706047223 */ /* 0x000fe40000010006 */
[----:B------:R-:W0:Y:S02]  /*0440*/  LDC.64 R6, c[0x0][0x218] ;  /* 0x00008600ff067b82 */ /* 0x000e240000000a00 */
[----:B------:R-:W-:Y:S01]  /*0450*/  FFMA.FTZ R4, R9, R4, R10 ;  /* 0x0000000409047223 */ /* 0x000fe2000001000a */
[----:B------:R-:W-:-:S03]  /*0460*/  FSETP.GT.AND P3, PT, R8, 128, PT ;  /* 0x430000000800780b */ /* 0x000fc60003f64000 */
[----:B------:R-:W-:Y:S01]  /*0470*/  @!P2 FADD R4, R4, R4 ;  /* 0x000000040404a221 */ /* 0x000fe20000000000 */
[----:B------:R-:W-:-:S04]  /*0480*/  FSETP.NEU.AND P1, PT, R16, RZ, PT ;  /* 0x000000ff1000720b */ /* 0x000fc80003f2d000 */
[----:B------:R-:W-:Y:S02]  /*0490*/  FSEL R4, R4, +INF , !P3 ;  /* 0x7f80000004047808 */ /* 0x000fe40005800000 */
[----:B------:R-:W-:Y:S02]  /*04a0*/  FSETP.GT.AND P3, PT, R16, RZ, PT ;  /* 0x000000ff1000720b */ /* 0x000fe40003f64000 */
[----:B------:R-:W-:Y:S01]  /*04b0*/  FSETP.GEU.AND P2, PT, R8, -25, PT ;  /* 0xc1c800000800780b */ /* 0x000fe20003f4e000 */
[----:B------:R1:W-:Y:S03]  /*04c0*/  @!P0 STG.E desc[UR4][R2.64], R5 ;  /* 0x0000000502008986 */ /* 0x0003e6000c101904 */
[----:B------:R-:W-:Y:S01]  /*04d0*/  FSEL R4, R4, -1, P2 ;  /* 0xbf80000004047808 */ /* 0x000fe20001000000 */
[C---:B------:R-:W-:Y:S01]  /*04e0*/  @!P1 FADD R4, R16.reuse, R16 ;  /* 0x0000001010049221 */ /* 0x040fe20000000000 */
[----:B------:R-:W-:Y:S01]  /*04f0*/  FMUL R9, R16, 1.0507010221481323242 ;  /* 0x3f867d5f10097820 */ /* 0x000fe20000400000 */
[----:B0-----:R-:W-:-:S04]  /*0500*/  IMAD.WIDE R6, R0, 0x4, R6 ;  /* 0x0000000400067825 */ /* 0x001fc800078e0206 */
[----:B------:R-:W-:Y:S01]  /*0510*/  @!P3 FMUL R9, R4, 1.7580993175506591797 ;  /* 0x3fe109660409b820 */ /* 0x000fe20000400000 */
[----:B------:R-:W-:Y:S06]  /*0520*/  @P0 EXIT ;  /* 0x000000000000094d */ /* 0x000fec0003800000 */
[----:B------:R-:W-:Y:S01]  /*0530*/  STG.E desc[UR4][R6.64], R9 ;  /* 0x0000000906007986 */ /* 0x000fe2000c101904 */
[----:B------:R-:W-:Y:S05]  /*0540*/  EXIT ;  /* 0x000000000000794d */ /* 0x000fea0003800000 */
.L_x_0:
[----:B------:R-:W-:-:S00]  /*0550*/  BRA `(.L_x_0) ;  /* 0xfffffffc00fc7947 */ /* 0x000fc0000383ffff */
[----:B------:R-:W-:-:S00]  /*0560*/  NOP ;  /* 0x0000000000007918 */ /* 0x000fc00000000000 */
        /* <DEDUP_REMOVED lines=9> */
.L_x_1:


//--------------------- .nv.global.init           --------------------------
	.section	.nv.global.init,"aw",@progbits
.nv.global.init:
	.type		_$_str,@object
	.size		_$_str,(_$_str_$_2 - _$_str)
_$_str:
        /*0000*/ 	.byte	0x5f, 0x5f, 0x43, 0x55, 0x44, 0x41, 0x5f, 0x46, 0x54, 0x5a, 0x00
	.type		_$_str_$_2,@object
	.size		_$_str_$_2,(.L_1 - _$_str_$_2)
_$_str_$_2:
        /*000b*/ 	.byte	0x5f, 0x5f, 0x43, 0x55, 0x44, 0x41, 0x5f, 0x50, 0x52, 0x45, 0x43, 0x5f, 0x53, 0x51, 0x52, 0x54
        /*001b*/ 	.byte	0x00
.L_1:


//--------------------- .nv.constant0.triton_poi_fused__native_batch_norm_legit_no_training_convolution_elu_0 --------------------------
	.section	.nv.constant0.triton_poi_fused__native_batch_norm_legit_no_training_convolution_elu_0,"a",@progbits
	.sectionflags	@""
	.align	4
.nv.constant0.triton_poi_fused__native_batch_norm_legit_no_training_convolution_elu_0:
	.zero		588
